//
// Generated by NVIDIA NVVM Compiler
//
// Compiler Build ID: CL-36424714
// Cuda compilation tools, release 13.0, V13.0.88
// Based on NVVM 20.0.0
//

.version 9.0
.target sm_100
.address_size 64

	// .globl	_Z4sumaPi

.visible .entry _Z4sumaPi(
	.param .u64 .ptr .align 1 _Z4sumaPi_param_0
)
{
	.reg .pred 	%p<3>;
	.reg .b32 	%r<30>;
	.reg .b64 	%rd<5>;

	ld.param.u64 	%rd2, [_Z4sumaPi_param_0];
	cvta.to.global.u64 	%rd3, %rd2;
	mov.u32 	%r5, %ctaid.x;
	mov.u32 	%r6, %ntid.x;
	mov.u32 	%r7, %tid.x;
	mad.lo.s32 	%r8, %r5, %r6, %r7;
	mov.u32 	%r9, %ctaid.y;
	mov.u32 	%r10, %ntid.y;
	mov.u32 	%r11, %tid.y;
	mad.lo.s32 	%r12, %r9, %r10, %r11;
	mad.lo.s32 	%r1, %r8, %r6, %r12;
	mul.wide.u32 	%rd4, %r1, 4;
	add.s64 	%rd1, %rd3, %rd4;
	mov.b32 	%r29, 0;
$L__BB0_1:
	setp.gt.u32 	%p1, %r1, 1535;
	@%p1 bra 	$L__BB0_3;
	ld.global.u32 	%r13, [%rd1];
	add.s32 	%r14, %r13, 1;
	st.global.u32 	[%rd1], %r14;
	bar.sync 	0;
	ld.global.u32 	%r15, [%rd1];
	add.s32 	%r16, %r15, 1;
	st.global.u32 	[%rd1], %r16;
	bar.sync 	0;
	ld.global.u32 	%r17, [%rd1];
	add.s32 	%r18, %r17, 1;
	st.global.u32 	[%rd1], %r18;
	bar.sync 	0;
	ld.global.u32 	%r19, [%rd1];
	add.s32 	%r20, %r19, 1;
	st.global.u32 	[%rd1], %r20;
	bar.sync 	0;
	ld.global.u32 	%r21, [%rd1];
	add.s32 	%r22, %r21, 1;
	st.global.u32 	[%rd1], %r22;
	bar.sync 	0;
	ld.global.u32 	%r23, [%rd1];
	add.s32 	%r24, %r23, 1;
	st.global.u32 	[%rd1], %r24;
	bar.sync 	0;
	ld.global.u32 	%r25, [%rd1];
	add.s32 	%r26, %r25, 1;
	st.global.u32 	[%rd1], %r26;
	bar.sync 	0;
	ld.global.u32 	%r27, [%rd1];
	add.s32 	%r28, %r27, 1;
	st.global.u32 	[%rd1], %r28;
	bar.sync 	0;
$L__BB0_3:
	add.s32 	%r29, %r29, 8;
	setp.ne.s32 	%p2, %r29, 1000;
	@%p2 bra 	$L__BB0_1;
	ret;

}


// ===== COMPILED SASS (sm_100) =====

	.target	sm_100

	.elftype	@"ET_EXEC"


//--------------------- .note.nv.tkinfo           --------------------------
	.section	.note.nv.tkinfo,"",@"SHT_NOTE"
	.sectionflags	@"SHF_NOTE_NV_TKINFO"
	.tkinfo
        /*0018*/ 	.word	0x00000002
        /*0030*/ 	.string	""
        /*0030*/ 	.string	"ptxas"
        /*0030*/ 	.string	"Cuda compilation tools, release 13.0, V13.0.88"
        /*0030*/ 	.string	"Build cuda_13.0.r13.0/compiler.36424714_0"
        /*0030*/ 	.string	"-arch sm_100 -m 64 "



//--------------------- .note.nv.cuinfo           --------------------------
	.section	.note.nv.cuinfo,"",@"SHT_NOTE"
	.sectionflags	@"SHF_NOTE_NV_CUINFO"
        /*0018*/ 	.short	0x0002
        /*001a*/ 	.short	0x0064
        /*001c*/ 	.short	0x0082
	.zero		2


//--------------------- .nv.info                  --------------------------
	.section	.nv.info,"",@"SHT_CUDA_INFO"
	.align	4


	//----- nvinfo : EIATTR_REGCOUNT
	.align		4
        /*0000*/ 	.byte	0x04, 0x2f
        /*0002*/ 	.short	(.L_1 - .L_0)
	.align		4
.L_0:
        /*0004*/ 	.word	index@(_Z4sumaPi)
        /*0008*/ 	.word	0x0000000c


	//----- nvinfo : EIATTR_FRAME_SIZE
	.align		4
.L_1:
        /*000c*/ 	.byte	0x04, 0x11
        /*000e*/ 	.short	(.L_3 - .L_2)
	.align		4
.L_2:
        /*0010*/ 	.word	index@(_Z4sumaPi)
        /*0014*/ 	.word	0x00000000


	//----- nvinfo : EIATTR_MIN_STACK_SIZE
	.align		4
.L_3:
        /*0018*/ 	.byte	0x04, 0x12
        /*001a*/ 	.short	(.L_5 - .L_4)
	.align		4
.L_4:
        /*001c*/ 	.word	index@(_Z4sumaPi)
        /*0020*/ 	.word	0x00000000
.L_5:


//--------------------- .nv.compat                --------------------------
	.section	.nv.compat,"",@"SHT_CUDA_COMPAT_INFO"
	.align	4
        /*0000*/ 	.byte	0x02, 0x09, 0x00, 0x00, 0x02, 0x02, 0x01, 0x00, 0x02, 0x05, 0x05, 0x00, 0x03, 0x07, 0x01, 0x01
        /*0010*/ 	.byte	0x02, 0x03, 0x00, 0x00, 0x02, 0x06, 0x01, 0x00, 0x04, 0x0b, 0x08, 0x00, 0x09, 0x00, 0x00, 0x00
        /*0020*/ 	.byte	0x00, 0x00, 0x00, 0x00


//--------------------- .nv.info._Z4sumaPi        --------------------------
	.section	.nv.info._Z4sumaPi,"",@"SHT_CUDA_INFO"
	.sectionflags	@""
	.align	4


	//----- nvinfo : EIATTR_CUDA_API_VERSION
	.align		4
        /*0000*/ 	.byte	0x04, 0x37
        /*0002*/ 	.short	(.L_7 - .L_6)
.L_6:
        /*0004*/ 	.word	0x00000082


	//----- nvinfo : EIATTR_KPARAM_INFO
	.align		4
.L_7:
        /*0008*/ 	.byte	0x04, 0x17
        /*000a*/ 	.short	(.L_9 - .L_8)
.L_8:
        /*000c*/ 	.word	0x00000000
        /*0010*/ 	.short	0x0000
        /*0012*/ 	.short	0x0000
        /*0014*/ 	.byte	0x00, 0xf5, 0x21, 0x00


	//----- nvinfo : EIATTR_SPARSE_MMA_MASK
	.align		4
.L_9:
        /*0018*/ 	.byte	0x03, 0x50
        /*001a*/ 	.short	0x0000


	//----- nvinfo : EIATTR_MAXREG_COUNT
	.align		4
        /*001c*/ 	.byte	0x03, 0x1b
        /*001e*/ 	.short	0x00ff


	//----- nvinfo : EIATTR_NUM_BARRIERS
	.align		4
        /*0020*/ 	.byte	0x02, 0x4c
        /*0022*/ 	.byte	0x01
	.zero		1


	//----- nvinfo : EIATTR_MERCURY_ISA_VERSION
	.align		4
        /*0024*/ 	.byte	0x03, 0x5f
        /*0026*/ 	.short	0x0101


	//----- nvinfo : EIATTR_VRC_CTA_INIT_COUNT
	.align		4
        /*0028*/ 	.byte	0x02, 0x4a
	.zero		1
	.zero		1


	//----- nvinfo : EIATTR_EXIT_INSTR_OFFSETS
	.align		4
        /*002c*/ 	.byte	0x04, 0x1c
        /*002e*/ 	.short	(.L_11 - .L_10)


	//   ....[0]....
.L_10:
        /*0030*/ 	.word	0x00000340


	//----- nvinfo : EIATTR_CRS_STACK_SIZE
	.align		4
.L_11:
        /*0034*/ 	.byte	0x04, 0x1e
        /*0036*/ 	.short	(.L_13 - .L_12)
.L_12:
        /*0038*/ 	.word	0x00000000


	//----- nvinfo : EIATTR_CBANK_PARAM_SIZE
	.align		4
.L_13:
        /*003c*/ 	.byte	0x03, 0x19
        /*003e*/ 	.short	0x0008


	//----- nvinfo : EIATTR_PARAM_CBANK
	.align		4
        /*0040*/ 	.byte	0x04, 0x0a
        /*0042*/ 	.short	(.L_15 - .L_14)
	.align		4
.L_14:
        /*0044*/ 	.word	index@(.nv.constant0._Z4sumaPi)
        /*0048*/ 	.short	0x0380
        /*004a*/ 	.short	0x0008


	//----- nvinfo : EIATTR_SW_WAR
	.align		4
.L_15:
        /*004c*/ 	.byte	0x04, 0x36
        /*004e*/ 	.short	(.L_17 - .L_16)
.L_16:
        /*0050*/ 	.word	0x00000008
.L_17:


//--------------------- .nv.callgraph             --------------------------
	.section	.nv.callgraph,"",@"SHT_CUDA_CALLGRAPH"
	.align	4
	.sectionentsize	8
	.align		4
        /*0000*/ 	.word	0x00000000
	.align		4
        /*0004*/ 	.word	0xffffffff
	.align		4
        /*0008*/ 	.word	0x00000000
	.align		4
        /*000c*/ 	.word	0xfffffffe
	.align		4
        /*0010*/ 	.word	0x00000000
	.align		4
        /*0014*/ 	.word	0xfffffffd
	.align		4
        /*0018*/ 	.word	0x00000000
	.align		4
        /*001c*/ 	.word	0xfffffffc


//--------------------- .text._Z4sumaPi           --------------------------
	.section	.text._Z4sumaPi,"ax",@progbits
	.align	128
        .global         _Z4sumaPi
        .type           _Z4sumaPi,@function
        .size           _Z4sumaPi,(.L_x_3 - _Z4sumaPi)
        .other          _Z4sumaPi,@"STO_CUDA_ENTRY STV_DEFAULT"
_Z4sumaPi:
.text._Z4sumaPi:
[----:B------:R-:W-:Y:S01]  /*0000*/  LDC R1, c[0x0][0x37c] ;  /* 0x0000df00ff017b82 */ /* 0x000fe20000000800 */
[----:B------:R-:W0:Y:S07]  /*0010*/  S2R R5, SR_TID.X ;  /* 0x0000000000057919 */ /* 0x000e2e0000002100 */
[----:B------:R-:W0:Y:S01]  /*0020*/  S2UR UR4, SR_CTAID.X ;  /* 0x00000000000479c3 */ /* 0x000e220000002500 */
[----:B------:R-:W1:Y:S07]  /*0030*/  S2R R7, SR_TID.Y ;  /* 0x0000000000077919 */ /* 0x000e6e0000002200 */
[----:B------:R-:W0:Y:S08]  /*0040*/  LDC R4, c[0x0][0x360] ;  /* 0x0000d800ff047b82 */ /* 0x000e300000000800 */
[----:B------:R-:W1:Y:S08]  /*0050*/  S2UR UR5, SR_CTAID.Y ;  /* 0x00000000000579c3 */ /* 0x000e700000002600 */
[----:B------:R-:W1:Y:S08]  /*0060*/  LDC R6, c[0x0][0x364] ;  /* 0x0000d900ff067b82 */ /* 0x000e700000000800 */
[----:B------:R-:W2:Y:S01]  /*0070*/  LDC.64 R2, c[0x0][0x380] ;  /* 0x0000e000ff027b82 */ /* 0x000ea20000000a00 */
[----:B0-----:R-:W-:-:S02]  /*0080*/  IMAD R0, R4, UR4, R5 ;  /* 0x0000000404007c24 */ /* 0x001fc4000f8e0205 */
[----:B-1----:R-:W-:Y:S01]  /*0090*/  IMAD R5, R6, UR5, R7 ;  /* 0x0000000506057c24 */ /* 0x002fe2000f8e0207 */
[----:B------:R-:W0:Y:S03]  /*00a0*/  LDCU.64 UR4, c[0x0][0x358] ;  /* 0x00006b00ff0477ac */ /* 0x000e260008000a00 */
[----:B------:R-:W-:Y:S02]  /*00b0*/  IMAD R5, R0, R4, R5 ;  /* 0x0000000400057224 */ /* 0x000fe400078e0205 */
[----:B------:R-:W-:Y:S02]  /*00c0*/  HFMA2 R4, -RZ, RZ, 0, 0 ;  /* 0x00000000ff047431 */ /* 0x000fe400000001ff */
[C---:B--2---:R-:W-:Y:S01]  /*00d0*/  IMAD.WIDE.U32 R2, R5.reuse, 0x4, R2 ;  /* 0x0000000405027825 */ /* 0x044fe200078e0002 */
[----:B------:R-:W-:-:S13]  /*00e0*/  ISETP.GT.U32.AND P0, PT, R5, 0x5ff, PT ;  /* 0x000005ff0500780c */ /* 0x000fda0003f04070 */
.L_x_1:
[----:B------:R-:W-:-:S05]  /*00f0*/  VIADD R4, R4, 0x8 ;  /* 0x0000000804047836 */ /* 0x000fca0000000000 */
[----:B------:R-:W-:Y:S01]  /*0100*/  ISETP.NE.AND P1, PT, R4, 0x3e8, PT ;  /* 0x000003e80400780c */ /* 0x000fe20003f25270 */
[----:B--2---:R-:W-:-:S12]  /*0110*/  @P0 BRA `(.L_x_0) ;  /* 0x0000000000840947 */ /* 0x004fd80003800000 */
[----:B0-----:R-:W2:Y:S01]  /*0120*/  LDG.E R0, desc[UR4][R2.64] ;  /* 0x0000000402007981 */ /* 0x001ea2000c1e1900 */
[----:B------:R-:W-:Y:S05]  /*0130*/  WARPSYNC.ALL ;  /* 0x0000000000007948 */ /* 0x000fea0003800000 */
[----:B--2---:R-:W-:-:S05]  /*0140*/  IADD3 R5, PT, PT, R0, 0x1, RZ ;  /* 0x0000000100057810 */ /* 0x004fca0007ffe0ff */
[----:B------:R0:W-:Y:S01]  /*0150*/  STG.E desc[UR4][R2.64], R5 ;  /* 0x0000000502007986 */ /* 0x0001e2000c101904 */
[----:B------:R-:W-:Y:S06]  /*0160*/  BAR.SYNC.DEFER_BLOCKING 0x0 ;  /* 0x0000000000007b1d */ /* 0x000fec0000010000 */
[----:B------:R-:W2:Y:S02]  /*0170*/  LDG.E R0, desc[UR4][R2.64] ;  /* 0x0000000402007981 */ /* 0x000ea4000c1e1900 */
[----:B--2---:R-:W-:-:S05]  /*0180*/  VIADD R7, R0, 0x1 ;  /* 0x0000000100077836 */ /* 0x004fca0000000000 */
[----:B------:R1:W-:Y:S01]  /*0190*/  STG.E desc[UR4][R2.64], R7 ;  /* 0x0000000702007986 */ /* 0x0003e2000c101904 */
[----:B------:R-:W-:Y:S06]  /*01a0*/  BAR.SYNC.DEFER_BLOCKING 0x0 ;  /* 0x0000000000007b1d */ /* 0x000fec0000010000 */
[----:B------:R-:W2:Y:S02]  /*01b0*/  LDG.E R0, desc[UR4][R2.64] ;  /* 0x0000000402007981 */ /* 0x000ea4000c1e1900 */
[----:B--2---:R-:W-:-:S05]  /*01c0*/  IADD3 R9, PT, PT, R0, 0x1, RZ ;  /* 0x0000000100097810 */ /* 0x004fca0007ffe0ff */
[----:B------:R2:W-:Y:S01]  /*01d0*/  STG.E desc[UR4][R2.64], R9 ;  /* 0x0000000902007986 */ /* 0x0005e2000c101904 */
[----:B------:R-:W-:Y:S06]  /*01e0*/  BAR.SYNC.DEFER_BLOCKING 0x0 ;  /* 0x0000000000007b1d */ /* 0x000fec0000010000 */
[----:B------:R-:W0:Y:S02]  /*01f0*/  LDG.E R0, desc[UR4][R2.64] ;  /* 0x0000000402007981 */ /* 0x000e24000c1e1900 */
[----:B0-----:R-:W-:-:S05]  /*0200*/  VIADD R5, R0, 0x1 ;  /* 0x0000000100057836 */ /* 0x001fca0000000000 */
[----:B------:R0:W-:Y:S01]  /*0210*/  STG.E desc[UR4][R2.64], R5 ;  /* 0x0000000502007986 */ /* 0x0001e2000c101904 */
[----:B------:R-:W-:Y:S06]  /*0220*/  BAR.SYNC.DEFER_BLOCKING 0x0 ;  /* 0x0000000000007b1d */ /* 0x000fec0000010000 */
[----:B------:R-:W1:Y:S02]  /*0230*/  LDG.E R0, desc[UR4][R2.64] ;  /* 0x0000000402007981 */ /* 0x000e64000c1e1900 */
[----:B-1----:R-:W-:-:S05]  /*0240*/  IADD3 R7, PT, PT, R0, 0x1, RZ ;  /* 0x0000000100077810 */ /* 0x002fca0007ffe0ff */
[----:B------:R1:W-:Y:S01]  /*0250*/  STG.E desc[UR4][R2.64], R7 ;  /* 0x0000000702007986 */ /* 0x0003e2000c101904 */
[----:B------:R-:W-:Y:S06]  /*0260*/  BAR.SYNC.DEFER_BLOCKING 0x0 ;  /* 0x0000000000007b1d */ /* 0x000fec0000010000 */
[----:B------:R-:W2:Y:S02]  /*0270*/  LDG.E R0, desc[UR4][R2.64] ;  /* 0x0000000402007981 */ /* 0x000ea4000c1e1900 */
[----:B--2---:R-:W-:-:S05]  /*0280*/  VIADD R9, R0, 0x1 ;  /* 0x0000000100097836 */ /* 0x004fca0000000000 */
[----:B------:R2:W-:Y:S01]  /*0290*/  STG.E desc[UR4][R2.64], R9 ;  /* 0x0000000902007986 */ /* 0x0005e2000c101904 */
[----:B------:R-:W-:Y:S06]  /*02a0*/  BAR.SYNC.DEFER_BLOCKING 0x0 ;  /* 0x0000000000007b1d */ /* 0x000fec0000010000 */
[----:B------:R-:W0:Y:S02]  /*02b0*/  LDG.E R0, desc[UR4][R2.64] ;  /* 0x0000000402007981 */ /* 0x000e24000c1e1900 */
[----:B0-----:R-:W-:-:S05]  /*02c0*/  IADD3 R5, PT, PT, R0, 0x1, RZ ;  /* 0x0000000100057810 */ /* 0x001fca0007ffe0ff */
[----:B------:R2:W-:Y:S01]  /*02d0*/  STG.E desc[UR4][R2.64], R5 ;  /* 0x0000000502007986 */ /* 0x0005e2000c101904 */
[----:B------:R-:W-:Y:S06]  /*02e0*/  BAR.SYNC.DEFER_BLOCKING 0x0 ;  /* 0x0000000000007b1d */ /* 0x000fec0000010000 */
[----:B------:R-:W1:Y:S02]  /*02f0*/  LDG.E R0, desc[UR4][R2.64] ;  /* 0x0000000402007981 */ /* 0x000e64000c1e1900 */
[----:B-1----:R-:W-:-:S05]  /*0300*/  IADD3 R7, PT, PT, R0, 0x1, RZ ;  /* 0x0000000100077810 */ /* 0x002fca0007ffe0ff */
[----:B------:R2:W-:Y:S01]  /*0310*/  STG.E desc[UR4][R2.64], R7 ;  /* 0x0000000702007986 */ /* 0x0005e2000c101904 */
[----:B------:R-:W-:Y:S06]  /*0320*/  BAR.SYNC.DEFER_BLOCKING 0x0 ;  /* 0x0000000000007b1d */ /* 0x000fec0000010000 */
.L_x_0:
[----:B------:R-:W-:Y:S05]  /*0330*/  @P1 BRA `(.L_x_1) ;  /* 0xfffffffc006c1947 */ /* 0x000fea000383ffff */
[----:B0-----:R-:W-:Y:S05]  /*0340*/  EXIT ;  /* 0x000000000000794d */ /* 0x001fea0003800000 */
.L_x_2:
[----:B------:R-:W-:-:S00]  /*0350*/  BRA `(.L_x_2) ;  /* 0xfffffffc00fc7947 */ /* 0x000fc0000383ffff */
[----:B------:R-:W-:-:S00]  /*0360*/  NOP ;  /* 0x0000000000007918 */ /* 0x000fc00000000000 */
        /* <DEDUP_REMOVED lines=9> */
.L_x_3:


//--------------------- .nv.shared.reserved.0     --------------------------
	.section	.nv.shared.reserved.0,"aw",@nobits
	.weak		__nv_reservedSMEM_offset_0_alias
	.size		__nv_reservedSMEM_offset_0_alias, 0, 64
	.other		__nv_reservedSMEM_offset_0_alias,@"STO_CUDA_RESERVED_SHARED STV_DEFAULT"
__nv_reservedSMEM_offset_0_alias:
	.zero		0
	.zero		64


//--------------------- .nv.constant0._Z4sumaPi   --------------------------
	.section	.nv.constant0._Z4sumaPi,"a",@progbits
	.sectionflags	@""
	.align	4
.nv.constant0._Z4sumaPi:
	.zero		904


//--------------------- SYMBOLS --------------------------

	.type		.nv.reservedSmem.offset0,@object
	.size		.nv.reservedSmem.offset0,0x4
